//
// Generated by NVIDIA NVVM Compiler
//
// Compiler Build ID: CL-36424714
// Cuda compilation tools, release 13.0, V13.0.88
// Based on NVVM 20.0.0
//

.version 9.0
.target sm_100
.address_size 64

	// .globl	_Z15vector_add_cudaPfS_S_i

.visible .entry _Z15vector_add_cudaPfS_S_i(
	.param .u64 .ptr .align 1 _Z15vector_add_cudaPfS_S_i_param_0,
	.param .u64 .ptr .align 1 _Z15vector_add_cudaPfS_S_i_param_1,
	.param .u64 .ptr .align 1 _Z15vector_add_cudaPfS_S_i_param_2,
	.param .u32 _Z15vector_add_cudaPfS_S_i_param_3
)
{
	.reg .pred 	%p<2>;
	.reg .b32 	%r<6>;
	.reg .b32 	%f<4>;
	.reg .b64 	%rd<11>;

	ld.param.u64 	%rd1, [_Z15vector_add_cudaPfS_S_i_param_0];
	ld.param.u64 	%rd2, [_Z15vector_add_cudaPfS_S_i_param_1];
	ld.param.u64 	%rd3, [_Z15vector_add_cudaPfS_S_i_param_2];
	ld.param.u32 	%r2, [_Z15vector_add_cudaPfS_S_i_param_3];
	mov.u32 	%r3, %tid.x;
	mov.u32 	%r4, %ctaid.x;
	mov.u32 	%r5, %ntid.x;
	mad.lo.s32 	%r1, %r4, %r5, %r3;
	setp.ge.s32 	%p1, %r1, %r2;
	@%p1 bra 	$L__BB0_2;
	cvta.to.global.u64 	%rd4, %rd1;
	cvta.to.global.u64 	%rd5, %rd2;
	cvta.to.global.u64 	%rd6, %rd3;
	mul.wide.s32 	%rd7, %r1, 4;
	add.s64 	%rd8, %rd4, %rd7;
	ld.global.f32 	%f1, [%rd8];
	add.s64 	%rd9, %rd5, %rd7;
	ld.global.f32 	%f2, [%rd9];
	add.f32 	%f3, %f1, %f2;
	add.s64 	%rd10, %rd6, %rd7;
	st.global.f32 	[%rd10], %f3;
$L__BB0_2:
	ret;

}


// ===== COMPILED SASS (sm_100) =====

	.target	sm_100

	.elftype	@"ET_EXEC"


//--------------------- .note.nv.tkinfo           --------------------------
	.section	.note.nv.tkinfo,"",@"SHT_NOTE"
	.sectionflags	@"SHF_NOTE_NV_TKINFO"
	.tkinfo
        /*0018*/ 	.word	0x00000002
        /*0030*/ 	.string	""
        /*0030*/ 	.string	"ptxas"
        /*0030*/ 	.string	"Cuda compilation tools, release 13.0, V13.0.88"
        /*0030*/ 	.string	"Build cuda_13.0.r13.0/compiler.36424714_0"
        /*0030*/ 	.string	"-arch sm_100 -m 64 "



//--------------------- .note.nv.cuinfo           --------------------------
	.section	.note.nv.cuinfo,"",@"SHT_NOTE"
	.sectionflags	@"SHF_NOTE_NV_CUINFO"
        /*0018*/ 	.short	0x0002
        /*001a*/ 	.short	0x0064
        /*001c*/ 	.short	0x0082
	.zero		2


//--------------------- .nv.info                  --------------------------
	.section	.nv.info,"",@"SHT_CUDA_INFO"
	.align	4


	//----- nvinfo : EIATTR_REGCOUNT
	.align		4
        /*0000*/ 	.byte	0x04, 0x2f
        /*0002*/ 	.short	(.L_1 - .L_0)
	.align		4
.L_0:
        /*0004*/ 	.word	index@(_Z15vector_add_cudaPfS_S_i)
        /*0008*/ 	.word	0x0000000c


	//----- nvinfo : EIATTR_FRAME_SIZE
	.align		4
.L_1:
        /*000c*/ 	.byte	0x04, 0x11
        /*000e*/ 	.short	(.L_3 - .L_2)
	.align		4
.L_2:
        /*0010*/ 	.word	index@(_Z15vector_add_cudaPfS_S_i)
        /*0014*/ 	.word	0x00000000


	//----- nvinfo : EIATTR_MIN_STACK_SIZE
	.align		4
.L_3:
        /*0018*/ 	.byte	0x04, 0x12
        /*001a*/ 	.short	(.L_5 - .L_4)
	.align		4
.L_4:
        /*001c*/ 	.word	index@(_Z15vector_add_cudaPfS_S_i)
        /*0020*/ 	.word	0x00000000
.L_5:


//--------------------- .nv.compat                --------------------------
	.section	.nv.compat,"",@"SHT_CUDA_COMPAT_INFO"
	.align	4
        /*0000*/ 	.byte	0x02, 0x09, 0x00, 0x00, 0x02, 0x02, 0x01, 0x00, 0x02, 0x05, 0x05, 0x00, 0x03, 0x07, 0x01, 0x01
        /*0010*/ 	.byte	0x02, 0x03, 0x00, 0x00, 0x02, 0x06, 0x01, 0x00, 0x04, 0x0b, 0x08, 0x00, 0x09, 0x00, 0x00, 0x00
        /*0020*/ 	.byte	0x00, 0x00, 0x00, 0x00


//--------------------- .nv.info._Z15vector_add_cudaPfS_S_i --------------------------
	.section	.nv.info._Z15vector_add_cudaPfS_S_i,"",@"SHT_CUDA_INFO"
	.sectionflags	@""
	.align	4


	//----- nvinfo : EIATTR_CUDA_API_VERSION
	.align		4
        /*0000*/ 	.byte	0x04, 0x37
        /*0002*/ 	.short	(.L_7 - .L_6)
.L_6:
        /*0004*/ 	.word	0x00000082


	//----- nvinfo : EIATTR_KPARAM_INFO
	.align		4
.L_7:
        /*0008*/ 	.byte	0x04, 0x17
        /*000a*/ 	.short	(.L_9 - .L_8)
.L_8:
        /*000c*/ 	.word	0x00000000
        /*0010*/ 	.short	0x0003
        /*0012*/ 	.short	0x0018
        /*0014*/ 	.byte	0x00, 0xf0, 0x11, 0x00


	//----- nvinfo : EIATTR_KPARAM_INFO
	.align		4
.L_9:
        /*0018*/ 	.byte	0x04, 0x17
        /*001a*/ 	.short	(.L_11 - .L_10)
.L_10:
        /*001c*/ 	.word	0x00000000
        /*0020*/ 	.short	0x0002
        /*0022*/ 	.short	0x0010
        /*0024*/ 	.byte	0x00, 0xf5, 0x21, 0x00


	//----- nvinfo : EIATTR_KPARAM_INFO
	.align		4
.L_11:
        /*0028*/ 	.byte	0x04, 0x17
        /*002a*/ 	.short	(.L_13 - .L_12)
.L_12:
        /*002c*/ 	.word	0x00000000
        /*0030*/ 	.short	0x0001
        /*0032*/ 	.short	0x0008
        /*0034*/ 	.byte	0x00, 0xf5, 0x21, 0x00


	//----- nvinfo : EIATTR_KPARAM_INFO
	.align		4
.L_13:
        /*0038*/ 	.byte	0x04, 0x17
        /*003a*/ 	.short	(.L_15 - .L_14)
.L_14:
        /*003c*/ 	.word	0x00000000
        /*0040*/ 	.short	0x0000
        /*0042*/ 	.short	0x0000
        /*0044*/ 	.byte	0x00, 0xf5, 0x21, 0x00


	//----- nvinfo : EIATTR_SPARSE_MMA_MASK
	.align		4
.L_15:
        /*0048*/ 	.byte	0x03, 0x50
        /*004a*/ 	.short	0x0000


	//----- nvinfo : EIATTR_MAXREG_COUNT
	.align		4
        /*004c*/ 	.byte	0x03, 0x1b
        /*004e*/ 	.short	0x00ff


	//----- nvinfo : EIATTR_MERCURY_ISA_VERSION
	.align		4
        /*0050*/ 	.byte	0x03, 0x5f
        /*0052*/ 	.short	0x0101


	//----- nvinfo : EIATTR_VRC_CTA_INIT_COUNT
	.align		4
        /*0054*/ 	.byte	0x02, 0x4a
	.zero		1
	.zero		1


	//----- nvinfo : EIATTR_EXIT_INSTR_OFFSETS
	.align		4
        /*0058*/ 	.byte	0x04, 0x1c
        /*005a*/ 	.short	(.L_17 - .L_16)


	//   ....[0]....
.L_16:
        /*005c*/ 	.word	0x00000070


	//   ....[1]....
        /*0060*/ 	.word	0x00000130


	//----- nvinfo : EIATTR_CBANK_PARAM_SIZE
	.align		4
.L_17:
        /*0064*/ 	.byte	0x03, 0x19
        /*0066*/ 	.short	0x001c


	//----- nvinfo : EIATTR_PARAM_CBANK
	.align		4
        /*0068*/ 	.byte	0x04, 0x0a
        /*006a*/ 	.short	(.L_19 - .L_18)
	.align		4
.L_18:
        /*006c*/ 	.word	index@(.nv.constant0._Z15vector_add_cudaPfS_S_i)
        /*0070*/ 	.short	0x0380
        /*0072*/ 	.short	0x001c


	//----- nvinfo : EIATTR_SW_WAR
	.align		4
.L_19:
        /*0074*/ 	.byte	0x04, 0x36
        /*0076*/ 	.short	(.L_21 - .L_20)
.L_20:
        /*0078*/ 	.word	0x00000008
.L_21:


//--------------------- .nv.callgraph             --------------------------
	.section	.nv.callgraph,"",@"SHT_CUDA_CALLGRAPH"
	.align	4
	.sectionentsize	8
	.align		4
        /*0000*/ 	.word	0x00000000
	.align		4
        /*0004*/ 	.word	0xffffffff
	.align		4
        /*0008*/ 	.word	0x00000000
	.align		4
        /*000c*/ 	.word	0xfffffffe
	.align		4
        /*0010*/ 	.word	0x00000000
	.align		4
        /*0014*/ 	.word	0xfffffffd
	.align		4
        /*0018*/ 	.word	0x00000000
	.align		4
        /*001c*/ 	.word	0xfffffffc


//--------------------- .text._Z15vector_add_cudaPfS_S_i --------------------------
	.section	.text._Z15vector_add_cudaPfS_S_i,"ax",@progbits
	.align	128
        .global         _Z15vector_add_cudaPfS_S_i
        .type           _Z15vector_add_cudaPfS_S_i,@function
        .size           _Z15vector_add_cudaPfS_S_i,(.L_x_1 - _Z15vector_add_cudaPfS_S_i)
        .other          _Z15vector_add_cudaPfS_S_i,@"STO_CUDA_ENTRY STV_DEFAULT"
_Z15vector_add_cudaPfS_S_i:
.text._Z15vector_add_cudaPfS_S_i:
[----:B------:R-:W-:Y:S01]  /*0000*/  LDC R1, c[0x0][0x37c] ;  /* 0x0000df00ff017b82 */ /* 0x000fe20000000800 */
[----:B------:R-:W0:Y:S07]  /*0010*/  S2R R9, SR_TID.X ;  /* 0x0000000000097919 */ /* 0x000e2e0000002100 */
[----:B------:R-:W0:Y:S01]  /*0020*/  S2UR UR4, SR_CTAID.X ;  /* 0x00000000000479c3 */ /* 0x000e220000002500 */
[----:B------:R-:W1:Y:S07]  /*0030*/  LDCU UR5, c[0x0][0x398] ;  /* 0x00007300ff0577ac */ /* 0x000e6e0008000800 */
[----:B------:R-:W0:Y:S02]  /*0040*/  LDC R0, c[0x0][0x360] ;  /* 0x0000d800ff007b82 */ /* 0x000e240000000800 */
[----:B0-----:R-:W-:-:S05]  /*0050*/  IMAD R9, R0, UR4, R9 ;  /* 0x0000000400097c24 */ /* 0x001fca000f8e0209 */
[----:B-1----:R-:W-:-:S13]  /*0060*/  ISETP.GE.AND P0, PT, R9, UR5, PT ;  /* 0x0000000509007c0c */ /* 0x002fda000bf06270 */
[----:B------:R-:W-:Y:S05]  /*0070*/  @P0 EXIT ;  /* 0x000000000000094d */ /* 0x000fea0003800000 */
[----:B------:R-:W0:Y:S01]  /*0080*/  LDC.64 R2, c[0x0][0x380] ;  /* 0x0000e000ff027b82 */ /* 0x000e220000000a00 */
[----:B------:R-:W1:Y:S07]  /*0090*/  LDCU.64 UR4, c[0x0][0x358] ;  /* 0x00006b00ff0477ac */ /* 0x000e6e0008000a00 */
[----:B------:R-:W2:Y:S08]  /*00a0*/  LDC.64 R4, c[0x0][0x388] ;  /* 0x0000e200ff047b82 */ /* 0x000eb00000000a00 */
[----:B------:R-:W3:Y:S01]  /*00b0*/  LDC.64 R6, c[0x0][0x390] ;  /* 0x0000e400ff067b82 */ /* 0x000ee20000000a00 */
[----:B0-----:R-:W-:-:S06]  /*00c0*/  IMAD.WIDE R2, R9, 0x4, R2 ;  /* 0x0000000409027825 */ /* 0x001fcc00078e0202 */
[----:B-1----:R-:W4:Y:S01]  /*00d0*/  LDG.E R2, desc[UR4][R2.64] ;  /* 0x0000000402027981 */ /* 0x002f22000c1e1900 */
[----:B--2---:R-:W-:-:S06]  /*00e0*/  IMAD.WIDE R4, R9, 0x4, R4 ;  /* 0x0000000409047825 */ /* 0x004fcc00078e0204 */
[----:B------:R-:W4:Y:S01]  /*00f0*/  LDG.E R5, desc[UR4][R4.64] ;  /* 0x0000000404057981 */ /* 0x000f22000c1e1900 */
[----:B---3--:R-:W-:-:S04]  /*0100*/  IMAD.WIDE R6, R9, 0x4, R6 ;  /* 0x0000000409067825 */ /* 0x008fc800078e0206 */
[----:B----4-:R-:W-:-:S05]  /*0110*/  FADD R9, R2, R5 ;  /* 0x0000000502097221 */ /* 0x010fca0000000000 */
[----:B------:R-:W-:Y:S01]  /*0120*/  STG.E desc[UR4][R6.64], R9 ;  /* 0x0000000906007986 */ /* 0x000fe2000c101904 */
[----:B------:R-:W-:Y:S05]  /*0130*/  EXIT ;  /* 0x000000000000794d */ /* 0x000fea0003800000 */
.L_x_0:
[----:B------:R-:W-:-:S00]  /*0140*/  BRA `(.L_x_0) ;  /* 0xfffffffc00fc7947 */ /* 0x000fc0000383ffff */
[----:B------:R-:W-:-:S00]  /*0150*/  NOP ;  /* 0x0000000000007918 */ /* 0x000fc00000000000 */
        /* <DEDUP_REMOVED lines=10> */
.L_x_1:


//--------------------- .nv.shared.reserved.0     --------------------------
	.section	.nv.shared.reserved.0,"aw",@nobits
	.weak		__nv_reservedSMEM_offset_0_alias
	.size		__nv_reservedSMEM_offset_0_alias, 0, 64
	.other		__nv_reservedSMEM_offset_0_alias,@"STO_CUDA_RESERVED_SHARED STV_DEFAULT"
__nv_reservedSMEM_offset_0_alias:
	.zero		0
	.zero		64


//--------------------- .nv.constant0._Z15vector_add_cudaPfS_S_i --------------------------
	.section	.nv.constant0._Z15vector_add_cudaPfS_S_i,"a",@progbits
	.sectionflags	@""
	.align	4
.nv.constant0._Z15vector_add_cudaPfS_S_i:
	.zero		924


//--------------------- SYMBOLS --------------------------

	.type		.nv.reservedSmem.offset0,@object
	.size		.nv.reservedSmem.offset0,0x4
